//
// Generated by NVIDIA NVVM Compiler
//
// Compiler Build ID: CL-36424714
// Cuda compilation tools, release 13.0, V13.0.88
// Based on NVVM 20.0.0
//

.version 9.0
.target sm_100
.address_size 64

	// .globl	_Z18bgra_to_rgb_kernelPKhPhiiii

.visible .entry _Z18bgra_to_rgb_kernelPKhPhiiii(
	.param .u64 .ptr .align 1 _Z18bgra_to_rgb_kernelPKhPhiiii_param_0,
	.param .u64 .ptr .align 1 _Z18bgra_to_rgb_kernelPKhPhiiii_param_1,
	.param .u32 _Z18bgra_to_rgb_kernelPKhPhiiii_param_2,
	.param .u32 _Z18bgra_to_rgb_kernelPKhPhiiii_param_3,
	.param .u32 _Z18bgra_to_rgb_kernelPKhPhiiii_param_4,
	.param .u32 _Z18bgra_to_rgb_kernelPKhPhiiii_param_5
)
{
	.reg .pred 	%p<4>;
	.reg .b16 	%rs<4>;
	.reg .b32 	%r<19>;
	.reg .b64 	%rd<13>;

	ld.param.u64 	%rd1, [_Z18bgra_to_rgb_kernelPKhPhiiii_param_0];
	ld.param.u64 	%rd2, [_Z18bgra_to_rgb_kernelPKhPhiiii_param_1];
	ld.param.u32 	%r5, [_Z18bgra_to_rgb_kernelPKhPhiiii_param_2];
	ld.param.u32 	%r6, [_Z18bgra_to_rgb_kernelPKhPhiiii_param_3];
	ld.param.u32 	%r3, [_Z18bgra_to_rgb_kernelPKhPhiiii_param_4];
	ld.param.u32 	%r4, [_Z18bgra_to_rgb_kernelPKhPhiiii_param_5];
	mov.u32 	%r8, %ctaid.x;
	mov.u32 	%r9, %ntid.x;
	mov.u32 	%r10, %tid.x;
	mad.lo.s32 	%r1, %r8, %r9, %r10;
	mov.u32 	%r11, %ctaid.y;
	mov.u32 	%r12, %ntid.y;
	mov.u32 	%r13, %tid.y;
	mad.lo.s32 	%r14, %r11, %r12, %r13;
	setp.ge.s32 	%p1, %r1, %r5;
	setp.ge.s32 	%p2, %r14, %r6;
	or.pred  	%p3, %p1, %p2;
	@%p3 bra 	$L__BB0_2;
	cvta.to.global.u64 	%rd3, %rd1;
	cvta.to.global.u64 	%rd4, %rd2;
	mul.lo.s32 	%r15, %r3, %r14;
	cvt.s64.s32 	%rd5, %r15;
	mul.lo.s32 	%r16, %r4, %r14;
	cvt.s64.s32 	%rd6, %r16;
	shl.b32 	%r17, %r1, 2;
	cvt.s64.s32 	%rd7, %r17;
	add.s64 	%rd8, %rd5, %rd7;
	add.s64 	%rd9, %rd3, %rd8;
	ld.global.u8 	%rs1, [%rd9+2];
	mul.lo.s32 	%r18, %r1, 3;
	cvt.s64.s32 	%rd10, %r18;
	add.s64 	%rd11, %rd6, %rd10;
	add.s64 	%rd12, %rd4, %rd11;
	st.global.u8 	[%rd12], %rs1;
	ld.global.u8 	%rs2, [%rd9+1];
	st.global.u8 	[%rd12+1], %rs2;
	ld.global.u8 	%rs3, [%rd9];
	st.global.u8 	[%rd12+2], %rs3;
$L__BB0_2:
	ret;

}


// ===== COMPILED SASS (sm_100) =====

	.target	sm_100

	.elftype	@"ET_EXEC"


//--------------------- .note.nv.tkinfo           --------------------------
	.section	.note.nv.tkinfo,"",@"SHT_NOTE"
	.sectionflags	@"SHF_NOTE_NV_TKINFO"
	.tkinfo
        /*0018*/ 	.word	0x00000002
        /*0030*/ 	.string	""
        /*0030*/ 	.string	"ptxas"
        /*0030*/ 	.string	"Cuda compilation tools, release 13.0, V13.0.88"
        /*0030*/ 	.string	"Build cuda_13.0.r13.0/compiler.36424714_0"
        /*0030*/ 	.string	"-arch sm_100 -m 64 "



//--------------------- .note.nv.cuinfo           --------------------------
	.section	.note.nv.cuinfo,"",@"SHT_NOTE"
	.sectionflags	@"SHF_NOTE_NV_CUINFO"
        /*0018*/ 	.short	0x0002
        /*001a*/ 	.short	0x0064
        /*001c*/ 	.short	0x0082
	.zero		2


//--------------------- .nv.info                  --------------------------
	.section	.nv.info,"",@"SHT_CUDA_INFO"
	.align	4


	//----- nvinfo : EIATTR_REGCOUNT
	.align		4
        /*0000*/ 	.byte	0x04, 0x2f
        /*0002*/ 	.short	(.L_1 - .L_0)
	.align		4
.L_0:
        /*0004*/ 	.word	index@(_Z18bgra_to_rgb_kernelPKhPhiiii)
        /*0008*/ 	.word	0x0000000e


	//----- nvinfo : EIATTR_FRAME_SIZE
	.align		4
.L_1:
        /*000c*/ 	.byte	0x04, 0x11
        /*000e*/ 	.short	(.L_3 - .L_2)
	.align		4
.L_2:
        /*0010*/ 	.word	index@(_Z18bgra_to_rgb_kernelPKhPhiiii)
        /*0014*/ 	.word	0x00000000


	//----- nvinfo : EIATTR_MIN_STACK_SIZE
	.align		4
.L_3:
        /*0018*/ 	.byte	0x04, 0x12
        /*001a*/ 	.short	(.L_5 - .L_4)
	.align		4
.L_4:
        /*001c*/ 	.word	index@(_Z18bgra_to_rgb_kernelPKhPhiiii)
        /*0020*/ 	.word	0x00000000
.L_5:


//--------------------- .nv.compat                --------------------------
	.section	.nv.compat,"",@"SHT_CUDA_COMPAT_INFO"
	.align	4
        /*0000*/ 	.byte	0x02, 0x09, 0x00, 0x00, 0x02, 0x02, 0x01, 0x00, 0x02, 0x05, 0x05, 0x00, 0x03, 0x07, 0x01, 0x01
        /*0010*/ 	.byte	0x02, 0x03, 0x00, 0x00, 0x02, 0x06, 0x01, 0x00, 0x04, 0x0b, 0x08, 0x00, 0x09, 0x00, 0x00, 0x00
        /*0020*/ 	.byte	0x00, 0x00, 0x00, 0x00


//--------------------- .nv.info._Z18bgra_to_rgb_kernelPKhPhiiii --------------------------
	.section	.nv.info._Z18bgra_to_rgb_kernelPKhPhiiii,"",@"SHT_CUDA_INFO"
	.sectionflags	@""
	.align	4


	//----- nvinfo : EIATTR_CUDA_API_VERSION
	.align		4
        /*0000*/ 	.byte	0x04, 0x37
        /*0002*/ 	.short	(.L_7 - .L_6)
.L_6:
        /*0004*/ 	.word	0x00000082


	//----- nvinfo : EIATTR_KPARAM_INFO
	.align		4
.L_7:
        /*0008*/ 	.byte	0x04, 0x17
        /*000a*/ 	.short	(.L_9 - .L_8)
.L_8:
        /*000c*/ 	.word	0x00000000
        /*0010*/ 	.short	0x0005
        /*0012*/ 	.short	0x001c
        /*0014*/ 	.byte	0x00, 0xf0, 0x11, 0x00


	//----- nvinfo : EIATTR_KPARAM_INFO
	.align		4
.L_9:
        /*0018*/ 	.byte	0x04, 0x17
        /*001a*/ 	.short	(.L_11 - .L_10)
.L_10:
        /*001c*/ 	.word	0x00000000
        /*0020*/ 	.short	0x0004
        /*0022*/ 	.short	0x0018
        /*0024*/ 	.byte	0x00, 0xf0, 0x11, 0x00


	//----- nvinfo : EIATTR_KPARAM_INFO
	.align		4
.L_11:
        /*0028*/ 	.byte	0x04, 0x17
        /*002a*/ 	.short	(.L_13 - .L_12)
.L_12:
        /*002c*/ 	.word	0x00000000
        /*0030*/ 	.short	0x0003
        /*0032*/ 	.short	0x0014
        /*0034*/ 	.byte	0x00, 0xf0, 0x11, 0x00


	//----- nvinfo : EIATTR_KPARAM_INFO
	.align		4
.L_13:
        /*0038*/ 	.byte	0x04, 0x17
        /*003a*/ 	.short	(.L_15 - .L_14)
.L_14:
        /*003c*/ 	.word	0x00000000
        /*0040*/ 	.short	0x0002
        /*0042*/ 	.short	0x0010
        /*0044*/ 	.byte	0x00, 0xf0, 0x11, 0x00


	//----- nvinfo : EIATTR_KPARAM_INFO
	.align		4
.L_15:
        /*0048*/ 	.byte	0x04, 0x17
        /*004a*/ 	.short	(.L_17 - .L_16)
.L_16:
        /*004c*/ 	.word	0x00000000
        /*0050*/ 	.short	0x0001
        /*0052*/ 	.short	0x0008
        /*0054*/ 	.byte	0x00, 0xf5, 0x21, 0x00


	//----- nvinfo : EIATTR_KPARAM_INFO
	.align		4
.L_17:
        /*0058*/ 	.byte	0x04, 0x17
        /*005a*/ 	.short	(.L_19 - .L_18)
.L_18:
        /*005c*/ 	.word	0x00000000
        /*0060*/ 	.short	0x0000
        /*0062*/ 	.short	0x0000
        /*0064*/ 	.byte	0x00, 0xf5, 0x21, 0x00


	//----- nvinfo : EIATTR_SPARSE_MMA_MASK
	.align		4
.L_19:
        /*0068*/ 	.byte	0x03, 0x50
        /*006a*/ 	.short	0x0000


	//----- nvinfo : EIATTR_MAXREG_COUNT
	.align		4
        /*006c*/ 	.byte	0x03, 0x1b
        /*006e*/ 	.short	0x00ff


	//----- nvinfo : EIATTR_MERCURY_ISA_VERSION
	.align		4
        /*0070*/ 	.byte	0x03, 0x5f
        /*0072*/ 	.short	0x0101


	//----- nvinfo : EIATTR_VRC_CTA_INIT_COUNT
	.align		4
        /*0074*/ 	.byte	0x02, 0x4a
	.zero		1
	.zero		1


	//----- nvinfo : EIATTR_EXIT_INSTR_OFFSETS
	.align		4
        /*0078*/ 	.byte	0x04, 0x1c
        /*007a*/ 	.short	(.L_21 - .L_20)


	//   ....[0]....
.L_20:
        /*007c*/ 	.word	0x000000c0


	//   ....[1]....
        /*0080*/ 	.word	0x00000220


	//----- nvinfo : EIATTR_CBANK_PARAM_SIZE
	.align		4
.L_21:
        /*0084*/ 	.byte	0x03, 0x19
        /*0086*/ 	.short	0x0020


	//----- nvinfo : EIATTR_PARAM_CBANK
	.align		4
        /*0088*/ 	.byte	0x04, 0x0a
        /*008a*/ 	.short	(.L_23 - .L_22)
	.align		4
.L_22:
        /*008c*/ 	.word	index@(.nv.constant0._Z18bgra_to_rgb_kernelPKhPhiiii)
        /*0090*/ 	.short	0x0380
        /*0092*/ 	.short	0x0020


	//----- nvinfo : EIATTR_SW_WAR
	.align		4
.L_23:
        /*0094*/ 	.byte	0x04, 0x36
        /*0096*/ 	.short	(.L_25 - .L_24)
.L_24:
        /*0098*/ 	.word	0x00000008
.L_25:


//--------------------- .nv.callgraph             --------------------------
	.section	.nv.callgraph,"",@"SHT_CUDA_CALLGRAPH"
	.align	4
	.sectionentsize	8
	.align		4
        /*0000*/ 	.word	0x00000000
	.align		4
        /*0004*/ 	.word	0xffffffff
	.align		4
        /*0008*/ 	.word	0x00000000
	.align		4
        /*000c*/ 	.word	0xfffffffe
	.align		4
        /*0010*/ 	.word	0x00000000
	.align		4
        /*0014*/ 	.word	0xfffffffd
	.align		4
        /*0018*/ 	.word	0x00000000
	.align		4
        /*001c*/ 	.word	0xfffffffc


//--------------------- .text._Z18bgra_to_rgb_kernelPKhPhiiii --------------------------
	.section	.text._Z18bgra_to_rgb_kernelPKhPhiiii,"ax",@progbits
	.align	128
        .global         _Z18bgra_to_rgb_kernelPKhPhiiii
        .type           _Z18bgra_to_rgb_kernelPKhPhiiii,@function
        .size           _Z18bgra_to_rgb_kernelPKhPhiiii,(.L_x_1 - _Z18bgra_to_rgb_kernelPKhPhiiii)
        .other          _Z18bgra_to_rgb_kernelPKhPhiiii,@"STO_CUDA_ENTRY STV_DEFAULT"
_Z18bgra_to_rgb_kernelPKhPhiiii:
.text._Z18bgra_to_rgb_kernelPKhPhiiii:
[----:B------:R-:W-:Y:S01]  /*0000*/  LDC R1, c[0x0][0x37c] ;  /* 0x0000df00ff017b82 */ /* 0x000fe20000000800 */
[----:B------:R-:W0:Y:S07]  /*0010*/  S2R R5, SR_TID.Y ;  /* 0x0000000000057919 */ /* 0x000e2e0000002200 */
[----:B------:R-:W1:Y:S01]  /*0020*/  LDC R0, c[0x0][0x360] ;  /* 0x0000d800ff007b82 */ /* 0x000e620000000800 */
[----:B------:R-:W2:Y:S01]  /*0030*/  LDCU.64 UR6, c[0x0][0x390] ;  /* 0x00007200ff0677ac */ /* 0x000ea20008000a00 */
[----:B------:R-:W1:Y:S06]  /*0040*/  S2R R3, SR_TID.X ;  /* 0x0000000000037919 */ /* 0x000e6c0000002100 */
[----:B------:R-:W0:Y:S08]  /*0050*/  S2UR UR5, SR_CTAID.Y ;  /* 0x00000000000579c3 */ /* 0x000e300000002600 */
[----:B------:R-:W0:Y:S08]  /*0060*/  LDC R4, c[0x0][0x364] ;  /* 0x0000d900ff047b82 */ /* 0x000e300000000800 */
[----:B------:R-:W1:Y:S01]  /*0070*/  S2UR UR4, SR_CTAID.X ;  /* 0x00000000000479c3 */ /* 0x000e620000002500 */
[----:B0-----:R-:W-:-:S05]  /*0080*/  IMAD R4, R4, UR5, R5 ;  /* 0x0000000504047c24 */ /* 0x001fca000f8e0205 */
[----:B--2---:R-:W-:Y:S01]  /*0090*/  ISETP.GE.AND P0, PT, R4, UR7, PT ;  /* 0x0000000704007c0c */ /* 0x004fe2000bf06270 */
[----:B-1----:R-:W-:-:S05]  /*00a0*/  IMAD R0, R0, UR4, R3 ;  /* 0x0000000400007c24 */ /* 0x002fca000f8e0203 */
[----:B------:R-:W-:-:S13]  /*00b0*/  ISETP.GE.OR P0, PT, R0, UR6, P0 ;  /* 0x0000000600007c0c */ /* 0x000fda0008706670 */
[----:B------:R-:W-:Y:S05]  /*00c0*/  @P0 EXIT ;  /* 0x000000000000094d */ /* 0x000fea0003800000 */
[----:B------:R-:W0:Y:S01]  /*00d0*/  LDCU.64 UR6, c[0x0][0x398] ;  /* 0x00007300ff0677ac */ /* 0x000e220008000a00 */
[----:B------:R-:W-:Y:S01]  /*00e0*/  IMAD.SHL.U32 R2, R0, 0x4, RZ ;  /* 0x0000000400027824 */ /* 0x000fe200078e00ff */
[----:B------:R-:W1:Y:S04]  /*00f0*/  LDCU.128 UR8, c[0x0][0x380] ;  /* 0x00007000ff0877ac */ /* 0x000e680008000c00 */
[----:B------:R-:W-:Y:S01]  /*0100*/  SHF.R.S32.HI R6, RZ, 0x1f, R2 ;  /* 0x0000001fff067819 */ /* 0x000fe20000011402 */
[----:B------:R-:W2:Y:S01]  /*0110*/  LDCU.64 UR4, c[0x0][0x358] ;  /* 0x00006b00ff0477ac */ /* 0x000ea20008000a00 */
[----:B0-----:R-:W-:-:S05]  /*0120*/  IMAD R3, R4, UR6, RZ ;  /* 0x0000000604037c24 */ /* 0x001fca000f8e02ff */
[----:B-1----:R-:W-:Y:S02]  /*0130*/  IADD3 R2, P0, P1, R3, UR8, R2 ;  /* 0x0000000803027c10 */ /* 0x002fe4000f91e002 */
[----:B------:R-:W-:-:S04]  /*0140*/  SHF.R.S32.HI R3, RZ, 0x1f, R3 ;  /* 0x0000001fff037819 */ /* 0x000fc80000011403 */
[----:B------:R-:W-:-:S05]  /*0150*/  IADD3.X R3, PT, PT, R3, UR9, R6, P0, P1 ;  /* 0x0000000903037c10 */ /* 0x000fca00087e2406 */
[----:B--2---:R-:W2:Y:S01]  /*0160*/  LDG.E.U8 R7, desc[UR4][R2.64+0x2] ;  /* 0x0000020402077981 */ /* 0x004ea2000c1e1100 */
[----:B------:R-:W-:Y:S02]  /*0170*/  IMAD R5, R0, 0x3, RZ ;  /* 0x0000000300057824 */ /* 0x000fe400078e02ff */
[----:B------:R-:W-:-:S03]  /*0180*/  IMAD R0, R4, UR7, RZ ;  /* 0x0000000704007c24 */ /* 0x000fc6000f8e02ff */
[--C-:B------:R-:W-:Y:S02]  /*0190*/  SHF.R.S32.HI R9, RZ, 0x1f, R5.reuse ;  /* 0x0000001fff097819 */ /* 0x100fe40000011405 */
[----:B------:R-:W-:Y:S02]  /*01a0*/  IADD3 R4, P0, P1, R0, UR10, R5 ;  /* 0x0000000a00047c10 */ /* 0x000fe4000f91e005 */
[----:B------:R-:W-:-:S04]  /*01b0*/  SHF.R.S32.HI R0, RZ, 0x1f, R0 ;  /* 0x0000001fff007819 */ /* 0x000fc80000011400 */
[----:B------:R-:W-:-:S05]  /*01c0*/  IADD3.X R5, PT, PT, R0, UR11, R9, P0, P1 ;  /* 0x0000000b00057c10 */ /* 0x000fca00087e2409 */
[----:B--2---:R-:W-:Y:S04]  /*01d0*/  STG.E.U8 desc[UR4][R4.64], R7 ;  /* 0x0000000704007986 */ /* 0x004fe8000c101104 */
[----:B------:R-:W2:Y:S04]  /*01e0*/  LDG.E.U8 R9, desc[UR4][R2.64+0x1] ;  /* 0x0000010402097981 */ /* 0x000ea8000c1e1100 */
[----:B--2---:R-:W-:Y:S04]  /*01f0*/  STG.E.U8 desc[UR4][R4.64+0x1], R9 ;  /* 0x0000010904007986 */ /* 0x004fe8000c101104 */
[----:B------:R-:W2:Y:S04]  /*0200*/  LDG.E.U8 R11, desc[UR4][R2.64] ;  /* 0x00000004020b7981 */ /* 0x000ea8000c1e1100 */
[----:B--2---:R-:W-:Y:S01]  /*0210*/  STG.E.U8 desc[UR4][R4.64+0x2], R11 ;  /* 0x0000020b04007986 */ /* 0x004fe2000c101104 */
[----:B------:R-:W-:Y:S05]  /*0220*/  EXIT ;  /* 0x000000000000794d */ /* 0x000fea0003800000 */
.L_x_0:
[----:B------:R-:W-:-:S00]  /*0230*/  BRA `(.L_x_0) ;  /* 0xfffffffc00fc7947 */ /* 0x000fc0000383ffff */
[----:B------:R-:W-:-:S00]  /*0240*/  NOP ;  /* 0x0000000000007918 */ /* 0x000fc00000000000 */
        /* <DEDUP_REMOVED lines=11> */
.L_x_1:


//--------------------- .nv.shared.reserved.0     --------------------------
	.section	.nv.shared.reserved.0,"aw",@nobits
	.weak		__nv_reservedSMEM_offset_0_alias
	.size		__nv_reservedSMEM_offset_0_alias, 0, 64
	.other		__nv_reservedSMEM_offset_0_alias,@"STO_CUDA_RESERVED_SHARED STV_DEFAULT"
__nv_reservedSMEM_offset_0_alias:
	.zero		0
	.zero		64


//--------------------- .nv.constant0._Z18bgra_to_rgb_kernelPKhPhiiii --------------------------
	.section	.nv.constant0._Z18bgra_to_rgb_kernelPKhPhiiii,"a",@progbits
	.sectionflags	@""
	.align	4
.nv.constant0._Z18bgra_to_rgb_kernelPKhPhiiii:
	.zero		928


//--------------------- SYMBOLS --------------------------

	.type		.nv.reservedSmem.offset0,@object
	.size		.nv.reservedSmem.offset0,0x4
